	.headerflags	@"EF_CUDA_TEXMODE_UNIFIED EF_CUDA_64BIT_ADDRESS EF_CUDA_ACCELERATORS EF_CUDA_SM90 EF_CUDA_VIRTUAL_SM(EF_CUDA_SM90)"
	.elftype	@"ET_EXEC"


//--------------------- .nv.info                  --------------------------
	.section	.nv.info,"",@"SHT_CUDA_INFO"
	.align	4


	//----- nvinfo : EIATTR_REGCOUNT
	.align		4
        /*0000*/ 	.byte	0x04, 0x2f
        /*0002*/ 	.short	(.L_3 - .L_2)
	.align		4
.L_2:
        /*0004*/ 	.word	index@(triton_poi_fused__native_batch_norm_legit_no_training_convolution_relu_3)
        /*0008*/ 	.word	0x00000016


	//----- nvinfo : EIATTR_MIN_STACK_SIZE
	.align		4
.L_3:
        /*000c*/ 	.byte	0x04, 0x12
        /*000e*/ 	.short	(.L_5 - .L_4)
	.align		4
.L_4:
        /*0010*/ 	.word	index@(triton_poi_fused__native_batch_norm_legit_no_training_convolution_relu_3)
        /*0014*/ 	.word	0x00000000


	//----- nvinfo : EIATTR_FRAME_SIZE
	.align		4
.L_5:
        /*0018*/ 	.byte	0x04, 0x11
        /*001a*/ 	.short	(.L_7 - .L_6)
	.align		4
.L_6:
        /*001c*/ 	.word	index@(triton_poi_fused__native_batch_norm_legit_no_training_convolution_relu_3)
        /*0020*/ 	.word	0x00000000


	//----- nvinfo : EIATTR_MIN_STACK_SIZE
	.align		4
.L_7:
        /*0024*/ 	.byte	0x04, 0x12
        /*0026*/ 	.short	(.L_9 - .L_8)
	.align		4
.L_8:
        /*0028*/ 	.word	index@(triton_poi_fused__native_batch_norm_legit_no_training_convolution_relu_3)
        /*002c*/ 	.word	0x00000000
.L_9:


//--------------------- .nv.info.triton_poi_fused__native_batch_norm_legit_no_training_convolution_relu_3 --------------------------
	.section	.nv.info.triton_poi_fused__native_batch_norm_legit_no_training_convolution_relu_3,"",@"SHT_CUDA_INFO"
	.sectionflags	@""
	.align	4


	//----- nvinfo : EIATTR_CUDA_API_VERSION
	.align		4
        /*0000*/ 	.byte	0x04, 0x37
        /*0002*/ 	.short	(.L_11 - .L_10)
.L_10:
        /*0004*/ 	.word	0x0000007c


	//----- nvinfo : EIATTR_KPARAM_INFO
	.align		4
.L_11:
        /*0008*/ 	.byte	0x04, 0x17
        /*000a*/ 	.short	(.L_13 - .L_12)
.L_12:
        /*000c*/ 	.word	0x00000000
        /*0010*/ 	.short	0x0007
        /*0012*/ 	.short	0x0038
        /*0014*/ 	.byte	0x00, 0xf0, 0x11, 0x00


	//----- nvinfo : EIATTR_KPARAM_INFO
	.align		4
.L_13:
        /*0018*/ 	.byte	0x04, 0x17
        /*001a*/ 	.short	(.L_15 - .L_14)
.L_14:
        /*001c*/ 	.word	0x00000000
        /*0020*/ 	.short	0x0006
        /*0022*/ 	.short	0x0030
        /*0024*/ 	.byte	0x00, 0xf4, 0x21, 0x00


	//----- nvinfo : EIATTR_KPARAM_INFO
	.align		4
.L_15:
        /*0028*/ 	.byte	0x04, 0x17
        /*002a*/ 	.short	(.L_17 - .L_16)
.L_16:
        /*002c*/ 	.word	0x00000000
        /*0030*/ 	.short	0x0005
        /*0032*/ 	.short	0x0028
        /*0034*/ 	.byte	0x00, 0xf4, 0x21, 0x00


	//----- nvinfo : EIATTR_KPARAM_INFO
	.align		4
.L_17:
        /*0038*/ 	.byte	0x04, 0x17
        /*003a*/ 	.short	(.L_19 - .L_18)
.L_18:
        /*003c*/ 	.word	0x00000000
        /*0040*/ 	.short	0x0004
        /*0042*/ 	.short	0x0020
        /*0044*/ 	.byte	0x00, 0xf4, 0x21, 0x00


	//----- nvinfo : EIATTR_KPARAM_INFO
	.align		4
.L_19:
        /*0048*/ 	.byte	0x04, 0x17
        /*004a*/ 	.short	(.L_21 - .L_20)
.L_20:
        /*004c*/ 	.word	0x00000000
        /*0050*/ 	.short	0x0003
        /*0052*/ 	.short	0x0018
        /*0054*/ 	.byte	0x00, 0xf4, 0x21, 0x00


	//----- nvinfo : EIATTR_KPARAM_INFO
	.align		4
.L_21:
        /*0058*/ 	.byte	0x04, 0x17
        /*005a*/ 	.short	(.L_23 - .L_22)
.L_22:
        /*005c*/ 	.word	0x00000000
        /*0060*/ 	.short	0x0002
        /*0062*/ 	.short	0x0010
        /*0064*/ 	.byte	0x00, 0xf4, 0x21, 0x00


	//----- nvinfo : EIATTR_KPARAM_INFO
	.align		4
.L_23:
        /*0068*/ 	.byte	0x04, 0x17
        /*006a*/ 	.short	(.L_25 - .L_24)
.L_24:
        /*006c*/ 	.word	0x00000000
        /*0070*/ 	.short	0x0001
        /*0072*/ 	.short	0x0008
        /*0074*/ 	.byte	0x00, 0xf4, 0x21, 0x00


	//----- nvinfo : EIATTR_KPARAM_INFO
	.align		4
.L_25:
        /*0078*/ 	.byte	0x04, 0x17
        /*007a*/ 	.short	(.L_27 - .L_26)
.L_26:
        /*007c*/ 	.word	0x00000000
        /*0080*/ 	.short	0x0000
        /*0082*/ 	.short	0x0000
        /*0084*/ 	.byte	0x00, 0xf4, 0x21, 0x00


	//----- nvinfo : EIATTR_SPARSE_MMA_MASK
	.align		4
.L_27:
        /*0088*/ 	.byte	0x03, 0x50
        /*008a*/ 	.short	0x0000


	//----- nvinfo : EIATTR_MAXREG_COUNT
	.align		4
        /*008c*/ 	.byte	0x03, 0x1b
        /*008e*/ 	.short	0x00ff


	//----- nvinfo : EIATTR_EXIT_INSTR_OFFSETS
	.align		4
        /*0090*/ 	.byte	0x04, 0x1c
        /*0092*/ 	.short	(.L_29 - .L_28)


	//   ....[0]....
.L_28:
        /*0094*/ 	.word	0x00000400


	//----- nvinfo : EIATTR_REQNTID
	.align		4
.L_29:
        /*0098*/ 	.byte	0x04, 0x10
        /*009a*/ 	.short	(.L_31 - .L_30)
.L_30:
        /*009c*/ 	.word	0x00000100
        /*00a0*/ 	.word	0x00000001
        /*00a4*/ 	.word	0x00000001


	//----- nvinfo : EIATTR_CBANK_PARAM_SIZE
	.align		4
.L_31:
        /*00a8*/ 	.byte	0x03, 0x19
        /*00aa*/ 	.short	0x003c


	//----- nvinfo : EIATTR_PARAM_CBANK
	.align		4
        /*00ac*/ 	.byte	0x04, 0x0a
        /*00ae*/ 	.short	(.L_33 - .L_32)
	.align		4
.L_32:
        /*00b0*/ 	.word	index@(.nv.constant0.triton_poi_fused__native_batch_norm_legit_no_training_convolution_relu_3)
        /*00b4*/ 	.short	0x0210
        /*00b6*/ 	.short	0x003c


	//----- nvinfo : EIATTR_SW_WAR
	.align		4
.L_33:
        /*00b8*/ 	.byte	0x04, 0x36
        /*00ba*/ 	.short	(.L_35 - .L_34)
.L_34:
        /*00bc*/ 	.word	0x00000008
.L_35:


//--------------------- .nv.callgraph             --------------------------
	.section	.nv.callgraph,"",@"SHT_CUDA_CALLGRAPH"
	.align	4
	.sectionentsize	8
	.align		4
        /*0000*/ 	.word	0x00000000
	.align		4
        /*0004*/ 	.word	0xffffffff
	.align		4
        /*0008*/ 	.word	0x00000000
	.align		4
        /*000c*/ 	.word	0xfffffffe
	.align		4
        /*0010*/ 	.word	0x00000000
	.align		4
        /*0014*/ 	.word	0xfffffffd
	.align		4
        /*0018*/ 	.word	0x00000000
	.align		4
        /*001c*/ 	.word	0xfffffffc


//--------------------- .nv.constant4             --------------------------
	.section	.nv.constant4,"a",@progbits
	.align	8
	.align		8
.nv.constant4:
        /*0000*/ 	.dword	_$_str
	.align		8
        /*0008*/ 	.dword	_$_str_$_2


//--------------------- .text.triton_poi_fused__native_batch_norm_legit_no_training_convolution_relu_3 --------------------------
	.section	.text.triton_poi_fused__native_batch_norm_legit_no_training_convolution_relu_3,"ax",@progbits
	.align	128
        .global         triton_poi_fused__native_batch_norm_legit_no_training_convolution_relu_3
        .type           triton_poi_fused__native_batch_norm_legit_no_training_convolution_relu_3,@function
        .size           triton_poi_fused__native_batch_norm_legit_no_training_convolution_relu_3,(.L_x_1 - triton_poi_fused__native_batch_norm_legit_no_training_convolution_relu_3)
        .other          triton_poi_fused__native_batch_norm_legit_no_training_convolution_relu_3,@"STO_CUDA_ENTRY STV_DEFAULT"
triton_poi_fused__native_batch_norm_legit_no_training_convolution_relu_3:
.text.triton_poi_fused__native_batch_norm_legit_no_training_convolution_relu_3:
[----:B------:R-:W-:Y:S01]  /*0000*/  LDC R1, c[0x0][0x28] ;  /* 0x00000a00ff017b82 */ /* 0x000fe20000000800 */
[----:B------:R-:W1:Y:S07]  /*0010*/  S2R R0, SR_TID.X ;  /* 0x0000000000007919 */ /* 0x000e6e0000002100 */
[----:B------:R-:W2:Y:S01]  /*0020*/  LDC.64 R14, c[0x0][0x228] ;  /* 0x00008a00ff0e7b82 */ /* 0x000ea20000000a00 */
[----:B------:R-:W-:Y:S01]  /*0030*/  ULDC.64 UR4, c[0x0][0x208] ;  /* 0x0000820000047ab9 */ /* 0x000fe20000000a00 */
[----:B------:R-:W3:Y:S06]  /*0040*/  S2R R5, SR_CTAID.X ;  /* 0x0000000000057919 */ /* 0x000eec0000002500 */
[----:B------:R-:W4:Y:S08]  /*0050*/  LDC.64 R10, c[0x0][0x218] ;  /* 0x00008600ff0a7b82 */ /* 0x000f300000000a00 */
[----:B------:R-:W5:Y:S08]  /*0060*/  LDC.64 R12, c[0x0][0x220] ;  /* 0x00008800ff0c7b82 */ /* 0x000f700000000a00 */
[----:B------:R-:W2:Y:S01]  /*0070*/  LDC.64 R16, c[0x0][0x230] ;  /* 0x00008c00ff107b82 */ /* 0x000ea20000000a00 */
[----:B-1----:R-:W-:-:S02]  /*0080*/  SHF.L.U32 R0, R0, 0x1, RZ ;  /* 0x0000000100007819 */ /* 0x002fc400000006ff */
[----:B---3--:R-:W-:Y:S02]  /*0090*/  SHF.R.S32.HI R3, RZ, 0x16, R5 ;  /* 0x00000016ff037819 */ /* 0x008fe40000011405 */
[----:B------:R-:W-:Y:S02]  /*00a0*/  LOP3.LUT R0, R0, 0x1fe, RZ, 0xc0, !PT ;  /* 0x000001fe00007812 */ /* 0x000fe400078ec0ff */
[----:B------:R-:W-:Y:S02]  /*00b0*/  SGXT R3, R3, 0x1 ;  /* 0x000000010303781a */ /* 0x000fe40000000200 */
[----:B------:R-:W-:Y:S02]  /*00c0*/  LEA R0, R5, R0, 0x9 ;  /* 0x0000000005007211 */ /* 0x000fe400078e48ff */
[----:B------:R-:W1:Y:S02]  /*00d0*/  LDC.64 R4, c[0x0][0x238] ;  /* 0x00008e00ff047b82 */ /* 0x000e640000000a00 */
[----:B------:R-:W-:-:S04]  /*00e0*/  LEA.HI R3, R3, R0, RZ, 0x12 ;  /* 0x0000000003037211 */ /* 0x000fc800078f90ff */
[----:B------:R-:W-:-:S04]  /*00f0*/  SHF.R.S32.HI R3, RZ, 0x12, R3 ;  /* 0x00000012ff037819 */ /* 0x000fc80000011403 */
[----:B------:R-:W-:-:S04]  /*0100*/  SHF.R.S32.HI R2, RZ, 0xf, R3 ;  /* 0x0000000fff027819 */ /* 0x000fc80000011403 */
[----:B------:R-:W-:-:S04]  /*0110*/  LOP3.LUT R2, R2, 0xffff, RZ, 0xc0, !PT ;  /* 0x0000ffff02027812 */ /* 0x000fc800078ec0ff */
[----:B------:R-:W-:-:S04]  /*0120*/  LEA.HI R2, R2, R3, RZ, 0x15 ;  /* 0x0000000302027211 */ /* 0x000fc800078fa8ff */
[----:B------:R-:W-:-:S04]  /*0130*/  LOP3.LUT R2, R2, 0xffe0, RZ, 0xc0, !PT ;  /* 0x0000ffe002027812 */ /* 0x000fc800078ec0ff */
[----:B------:R-:W-:-:S04]  /*0140*/  IADD3 R2, RZ, -R2, RZ ;  /* 0x80000002ff027210 */ /* 0x000fc80007ffe0ff */
[----:B------:R-:W-:-:S04]  /*0150*/  PRMT R2, R2, 0x7710, RZ ;  /* 0x0000771002027816 */ /* 0x000fc800000000ff */
[----:B------:R-:W-:-:S04]  /*0160*/  IADD3 R3, R3, R2, RZ ;  /* 0x0000000203037210 */ /* 0x000fc80007ffe0ff */
[----:B------:R-:W-:Y:S02]  /*0170*/  PRMT R19, R3, 0x9910, RZ ;  /* 0x0000991003137816 */ /* 0x000fe400000000ff */
[----:B------:R-:W3:Y:S03]  /*0180*/  LDC.64 R2, c[0x0][0x210] ;  /* 0x00008400ff027b82 */ /* 0x000ee60000000a00 */
[----:B--2---:R-:W-:-:S05]  /*0190*/  IMAD.WIDE R14, R19, 0x4, R14 ;  /* 0x00000004130e7825 */ /* 0x004fca00078e020e */
[----:B------:R2:W2:Y:S01]  /*01a0*/  LDG.E.EL R18, desc[UR4][R14.64] ;  /* 0x000000040e127981 */ /* 0x0004a2000c2e1900 */
[----:B----4-:R-:W-:-:S04]  /*01b0*/  IMAD.WIDE R10, R19, 0x4, R10 ;  /* 0x00000004130a7825 */ /* 0x010fc800078e020a */
[----:B-----5:R-:W-:Y:S01]  /*01c0*/  IMAD.WIDE R12, R19, 0x4, R12 ;  /* 0x00000004130c7825 */ /* 0x020fe200078e020c */
[----:B------:R4:W5:Y:S04]  /*01d0*/  LDG.E.EL R8, desc[UR4][R10.64] ;  /* 0x000000040a087981 */ /* 0x000968000c2e1900 */
[----:B------:R-:W5:Y:S01]  /*01e0*/  LDG.E.EL R9, desc[UR4][R12.64] ;  /* 0x000000040c097981 */ /* 0x000f62000c2e1900 */
[----:B---3--:R-:W-:-:S05]  /*01f0*/  IMAD.WIDE R2, R0, 0x4, R2 ;  /* 0x0000000400027825 */ /* 0x008fca00078e0202 */
[----:B------:R-:W5:Y:S01]  /*0200*/  LDG.E.64 R6, desc[UR4][R2.64] ;  /* 0x0000000402067981 */ /* 0x000f62000c1e1b00 */
[----:B0-2---:R-:W-:-:S04]  /*0210*/  IMAD.WIDE R14, R19, 0x4, R16 ;  /* 0x00000004130e7825 */ /* 0x005fc800078e0210 */
[----:B-1----:R-:W-:Y:S02]  /*0220*/  IMAD.WIDE R16, R19, 0x4, R4 ;  /* 0x0000000413107825 */ /* 0x002fe400078e0204 */
[----:B------:R-:W2:Y:S01]  /*0230*/  LDG.E.EL R14, desc[UR4][R14.64] ;  /* 0x000000040e0e7981 */ /* 0x000ea2000c2e1900 */
[----:B----4-:R-:W-:Y:S01]  /*0240*/  HFMA2.MMA R10, -RZ, RZ, 1.625, 0 ;  /* 0x3e800000ff0a7435 */ /* 0x010fe200000001ff */
[----:B------:R-:W0:Y:S02]  /*0250*/  LDC.64 R4, c[0x0][0x240] ;  /* 0x00009000ff047b82 */ /* 0x000e240000000a00 */
[----:B------:R-:W2:Y:S01]  /*0260*/  LDG.E.EL R17, desc[UR4][R16.64] ;  /* 0x0000000410117981 */ /* 0x000ea2000c2e1900 */
[----:B0-----:R-:W-:-:S04]  /*0270*/  IMAD.WIDE R4, R0, 0x4, R4 ;  /* 0x0000000400047825 */ /* 0x001fc800078e0204 */
[----:B------:R-:W-:-:S04]  /*0280*/  FADD R18, R18, 9.9999997473787516356e-06 ;  /* 0x3727c5ac12127421 */ /* 0x000fc80000000000 */
[----:B------:R-:W0:Y:S02]  /*0290*/  MUFU.SQRT R19, R18 ;  /* 0x0000001200137308 */ /* 0x000e240000002000 */
[C---:B0-----:R-:W-:Y:S02]  /*02a0*/  FSETP.GT.AND P0, PT, R19.reuse, 8.50705917302346158658e+37, PT ;  /* 0x7e8000001300780b */ /* 0x041fe40003f04000 */
[----:B------:R-:W-:-:S11]  /*02b0*/  FSETP.GEU.AND P1, PT, R19, 1.175494350822287508e-38, PT ;  /* 0x008000001300780b */ /* 0x000fd60003f2e000 */
[----:B------:R-:W-:-:S04]  /*02c0*/  @P0 FMUL R19, R19, 0.25 ;  /* 0x3e80000013130820 */ /* 0x000fc80000400000 */
[----:B------:R-:W-:-:S06]  /*02d0*/  @!P1 FMUL R19, R19, 16777216 ;  /* 0x4b80000013139820 */ /* 0x000fcc0000400000 */
[----:B------:R-:W0:Y:S01]  /*02e0*/  MUFU.RCP R19, R19 ;  /* 0x0000001300137308 */ /* 0x000e220000001000 */
[----:B------:R-:W-:Y:S01]  /*02f0*/  FSEL R10, R10, 1, P0 ;  /* 0x3f8000000a0a7808 */ /* 0x000fe20000000000 */
[--C-:B-----5:R-:W-:Y:S01]  /*0300*/  FADD R6, R6, R8.reuse ;  /* 0x0000000806067221 */ /* 0x120fe20000000000 */
[----:B------:R-:W-:-:S03]  /*0310*/  FADD R7, R7, R8 ;  /* 0x0000000807077221 */ /* 0x000fc60000000000 */
[----:B------:R-:W-:Y:S01]  /*0320*/  @!P1 FMUL R10, R10, 16777216 ;  /* 0x4b8000000a0a9820 */ /* 0x000fe20000400000 */
[C---:B------:R-:W-:Y:S01]  /*0330*/  FADD R8, -R9.reuse, R6 ;  /* 0x0000000609087221 */ /* 0x040fe20000000100 */
[----:B------:R-:W-:Y:S02]  /*0340*/  FADD R9, -R9, R7 ;  /* 0x0000000709097221 */ /* 0x000fe40000000100 */
[----:B0-----:R-:W-:-:S04]  /*0350*/  FMUL R10, R19, R10 ;  /* 0x0000000a130a7220 */ /* 0x001fc80000400000 */
[-C--:B------:R-:W-:Y:S01]  /*0360*/  FMUL R8, R8, R10.reuse ;  /* 0x0000000a08087220 */ /* 0x080fe20000400000 */
[----:B------:R-:W-:-:S03]  /*0370*/  FMUL R10, R9, R10 ;  /* 0x0000000a090a7220 */ /* 0x000fc60000400000 */
[C-C-:B--2---:R-:W-:Y:S01]  /*0380*/  FFMA R8, R14.reuse, R8, R17.reuse ;  /* 0x000000080e087223 */ /* 0x144fe20000000011 */
[----:B------:R-:W-:-:S04]  /*0390*/  FFMA R10, R14, R10, R17 ;  /* 0x0000000a0e0a7223 */ /* 0x000fc80000000011 */
[----:B------:R-:W-:Y:S02]  /*03a0*/  FSETP.GEU.AND P0, PT, R8, RZ, PT ;  /* 0x000000ff0800720b */ /* 0x000fe40003f0e000 */
[----:B------:R-:W-:Y:S02]  /*03b0*/  FSETP.GEU.AND P1, PT, R10, RZ, PT ;  /* 0x000000ff0a00720b */ /* 0x000fe40003f2e000 */
[----:B------:R-:W-:Y:S02]  /*03c0*/  FSEL R8, R8, RZ, P0 ;  /* 0x000000ff08087208 */ /* 0x000fe40000000000 */
[----:B------:R-:W-:Y:S01]  /*03d0*/  FSEL R9, R10, RZ, P1 ;  /* 0x000000ff0a097208 */ /* 0x000fe20000800000 */
[----:B------:R-:W-:Y:S04]  /*03e0*/  STG.E.64 desc[UR4][R2.64], R6 ;  /* 0x0000000602007986 */ /* 0x000fe8000c101b04 */
[----:B------:R-:W-:Y:S01]  /*03f0*/  STG.E.64 desc[UR4][R4.64], R8 ;  /* 0x0000000804007986 */ /* 0x000fe2000c101b04 */
[----:B------:R-:W-:Y:S05]  /*0400*/  EXIT ;  /* 0x000000000000794d */ /* 0x000fea0003800000 */
.L_x_0:
[----:B------:R-:W-:-:S00]  /*0410*/  BRA `(.L_x_0) ;  /* 0xfffffffc00fc7947 */ /* 0x000fc0000383ffff */
[----:B------:R-:W-:-:S00]  /*0420*/  NOP ;  /* 0x0000000000007918 */ /* 0x000fc00000000000 */
        /* <DEDUP_REMOVED lines=13> */
.L_x_1:


//--------------------- .nv.global.init           --------------------------
	.section	.nv.global.init,"aw",@progbits
.nv.global.init:
	.type		_$_str,@object
	.size		_$_str,(_$_str_$_2 - _$_str)
_$_str:
        /*0000*/ 	.byte	0x5f, 0x5f, 0x43, 0x55, 0x44, 0x41, 0x5f, 0x46, 0x54, 0x5a, 0x00
	.type		_$_str_$_2,@object
	.size		_$_str_$_2,(.L_1 - _$_str_$_2)
_$_str_$_2:
        /*000b*/ 	.byte	0x5f, 0x5f, 0x43, 0x55, 0x44, 0x41, 0x5f, 0x50, 0x52, 0x45, 0x43, 0x5f, 0x53, 0x51, 0x52, 0x54
        /*001b*/ 	.byte	0x00
.L_1:


//--------------------- .nv.constant0.triton_poi_fused__native_batch_norm_legit_no_training_convolution_relu_3 --------------------------
	.section	.nv.constant0.triton_poi_fused__native_batch_norm_legit_no_training_convolution_relu_3,"a",@progbits
	.sectionflags	@""
	.align	4
.nv.constant0.triton_poi_fused__native_batch_norm_legit_no_training_convolution_relu_3:
	.zero		588
